	.headerflags	@"EF_CUDA_TEXMODE_UNIFIED EF_CUDA_64BIT_ADDRESS EF_CUDA_ACCELERATORS EF_CUDA_SM90 EF_CUDA_VIRTUAL_SM(EF_CUDA_SM90)"
	.elftype	@"ET_EXEC"


//--------------------- .nv.info                  --------------------------
	.section	.nv.info,"",@"SHT_CUDA_INFO"
	.align	4


	//----- nvinfo : EIATTR_REGCOUNT
	.align		4
        /*0000*/ 	.byte	0x04, 0x2f
        /*0002*/ 	.short	(.L_1 - .L_0)
	.align		4
.L_0:
        /*0004*/ 	.word	index@(triton_poi_fused_convolution_relu_9)
        /*0008*/ 	.word	0x00000018


	//----- nvinfo : EIATTR_MIN_STACK_SIZE
	.align		4
.L_1:
        /*000c*/ 	.byte	0x04, 0x12
        /*000e*/ 	.short	(.L_3 - .L_2)
	.align		4
.L_2:
        /*0010*/ 	.word	index@(triton_poi_fused_convolution_relu_9)
        /*0014*/ 	.word	0x00000000


	//----- nvinfo : EIATTR_FRAME_SIZE
	.align		4
.L_3:
        /*0018*/ 	.byte	0x04, 0x11
        /*001a*/ 	.short	(.L_5 - .L_4)
	.align		4
.L_4:
        /*001c*/ 	.word	index@(triton_poi_fused_convolution_relu_9)
        /*0020*/ 	.word	0x00000000


	//----- nvinfo : EIATTR_MIN_STACK_SIZE
	.align		4
.L_5:
        /*0024*/ 	.byte	0x04, 0x12
        /*0026*/ 	.short	(.L_7 - .L_6)
	.align		4
.L_6:
        /*0028*/ 	.word	index@(triton_poi_fused_convolution_relu_9)
        /*002c*/ 	.word	0x00000000
.L_7:


//--------------------- .nv.info.triton_poi_fused_convolution_relu_9 --------------------------
	.section	.nv.info.triton_poi_fused_convolution_relu_9,"",@"SHT_CUDA_INFO"
	.sectionflags	@""
	.align	4


	//----- nvinfo : EIATTR_CUDA_API_VERSION
	.align		4
        /*0000*/ 	.byte	0x04, 0x37
        /*0002*/ 	.short	(.L_9 - .L_8)
.L_8:
        /*0004*/ 	.word	0x0000007c


	//----- nvinfo : EIATTR_KPARAM_INFO
	.align		4
.L_9:
        /*0008*/ 	.byte	0x04, 0x17
        /*000a*/ 	.short	(.L_11 - .L_10)
.L_10:
        /*000c*/ 	.word	0x00000000
        /*0010*/ 	.short	0x0002
        /*0012*/ 	.short	0x0010
        /*0014*/ 	.byte	0x00, 0xf0, 0x11, 0x00


	//----- nvinfo : EIATTR_KPARAM_INFO
	.align		4
.L_11:
        /*0018*/ 	.byte	0x04, 0x17
        /*001a*/ 	.short	(.L_13 - .L_12)
.L_12:
        /*001c*/ 	.word	0x00000000
        /*0020*/ 	.short	0x0001
        /*0022*/ 	.short	0x0008
        /*0024*/ 	.byte	0x00, 0xf4, 0x21, 0x00


	//----- nvinfo : EIATTR_KPARAM_INFO
	.align		4
.L_13:
        /*0028*/ 	.byte	0x04, 0x17
        /*002a*/ 	.short	(.L_15 - .L_14)
.L_14:
        /*002c*/ 	.word	0x00000000
        /*0030*/ 	.short	0x0000
        /*0032*/ 	.short	0x0000
        /*0034*/ 	.byte	0x00, 0xf4, 0x21, 0x00


	//----- nvinfo : EIATTR_SPARSE_MMA_MASK
	.align		4
.L_15:
        /*0038*/ 	.byte	0x03, 0x50
        /*003a*/ 	.short	0x0000


	//----- nvinfo : EIATTR_MAXREG_COUNT
	.align		4
        /*003c*/ 	.byte	0x03, 0x1b
        /*003e*/ 	.short	0x00ff


	//----- nvinfo : EIATTR_EXIT_INSTR_OFFSETS
	.align		4
        /*0040*/ 	.byte	0x04, 0x1c
        /*0042*/ 	.short	(.L_17 - .L_16)


	//   ....[0]....
.L_16:
        /*0044*/ 	.word	0x00000380


	//   ....[1]....
        /*0048*/ 	.word	0x000003a0


	//----- nvinfo : EIATTR_REQNTID
	.align		4
.L_17:
        /*004c*/ 	.byte	0x04, 0x10
        /*004e*/ 	.short	(.L_19 - .L_18)
.L_18:
        /*0050*/ 	.word	0x00000080
        /*0054*/ 	.word	0x00000001
        /*0058*/ 	.word	0x00000001


	//----- nvinfo : EIATTR_CBANK_PARAM_SIZE
	.align		4
.L_19:
        /*005c*/ 	.byte	0x03, 0x19
        /*005e*/ 	.short	0x0014


	//----- nvinfo : EIATTR_PARAM_CBANK
	.align		4
        /*0060*/ 	.byte	0x04, 0x0a
        /*0062*/ 	.short	(.L_21 - .L_20)
	.align		4
.L_20:
        /*0064*/ 	.word	index@(.nv.constant0.triton_poi_fused_convolution_relu_9)
        /*0068*/ 	.short	0x0210
        /*006a*/ 	.short	0x0014


	//----- nvinfo : EIATTR_SW_WAR
	.align		4
.L_21:
        /*006c*/ 	.byte	0x04, 0x36
        /*006e*/ 	.short	(.L_23 - .L_22)
.L_22:
        /*0070*/ 	.word	0x00000008
.L_23:


//--------------------- .nv.callgraph             --------------------------
	.section	.nv.callgraph,"",@"SHT_CUDA_CALLGRAPH"
	.align	4
	.sectionentsize	8
	.align		4
        /*0000*/ 	.word	0x00000000
	.align		4
        /*0004*/ 	.word	0xffffffff
	.align		4
        /*0008*/ 	.word	0x00000000
	.align		4
        /*000c*/ 	.word	0xfffffffe
	.align		4
        /*0010*/ 	.word	0x00000000
	.align		4
        /*0014*/ 	.word	0xfffffffd
	.align		4
        /*0018*/ 	.word	0x00000000
	.align		4
        /*001c*/ 	.word	0xfffffffc


//--------------------- .text.triton_poi_fused_convolution_relu_9 --------------------------
	.section	.text.triton_poi_fused_convolution_relu_9,"ax",@progbits
	.align	128
        .global         triton_poi_fused_convolution_relu_9
        .type           triton_poi_fused_convolution_relu_9,@function
        .size           triton_poi_fused_convolution_relu_9,(.L_x_1 - triton_poi_fused_convolution_relu_9)
        .other          triton_poi_fused_convolution_relu_9,@"STO_CUDA_ENTRY STV_DEFAULT"
triton_poi_fused_convolution_relu_9:
.text.triton_poi_fused_convolution_relu_9:
[----:B------:R-:W0:Y:S02]  /*0000*/  LDC R1, c[0x0][0x28] ;  /* 0x00000a00ff017b82 */ /* 0x000e240000000800 */
[----:B------:R-:W1:Y:S01]  /*0010*/  S2R R0, SR_TID.X ;  /* 0x0000000000007919 */ /* 0x000e620000002100 */
[----:B------:R-:W2:Y:S01]  /*0020*/  LDC.64 R2, c[0x0][0x210] ;  /* 0x00008400ff027b82 */ /* 0x000ea20000000a00 */
[----:B------:R-:W-:Y:S02]  /*0030*/  CS2R R12, SRZ ;  /* 0x00000000000c7805 */ /* 0x000fe4000001ff00 */
[----:B------:R-:W-:Y:S01]  /*0040*/  CS2R R14, SRZ ;  /* 0x00000000000e7805 */ /* 0x000fe2000001ff00 */
[----:B------:R-:W3:Y:S01]  /*0050*/  S2R R5, SR_CTAID.X ;  /* 0x0000000000057919 */ /* 0x000ee20000002500 */
[----:B------:R-:W-:Y:S02]  /*0060*/  CS2R R16, SRZ ;  /* 0x0000000000107805 */ /* 0x000fe4000001ff00 */
[----:B------:R-:W-:Y:S01]  /*0070*/  CS2R R18, SRZ ;  /* 0x0000000000127805 */ /* 0x000fe2000001ff00 */
[----:B------:R-:W-:Y:S01]  /*0080*/  ULDC.64 UR4, c[0x0][0x208] ;  /* 0x0000820000047ab9 */ /* 0x000fe20000000a00 */
[----:B------:R-:W4:Y:S01]  /*0090*/  LDC.64 R20, c[0x0][0x218] ;  /* 0x00008600ff147b82 */ /* 0x000f220000000a00 */
[----:B-1----:R-:W-:Y:S01]  /*00a0*/  IMAD.SHL.U32 R0, R0, 0x4, RZ ;  /* 0x0000000400007824 */ /* 0x002fe200078e00ff */
[----:B---3--:R-:W-:-:S04]  /*00b0*/  SHF.R.S32.HI R4, RZ, 0x15, R5 ;  /* 0x00000015ff047819 */ /* 0x008fc80000011405 */
[----:B------:R-:W-:Y:S02]  /*00c0*/  LOP3.LUT R0, R0, 0x1fc, RZ, 0xc0, !PT ;  /* 0x000001fc00007812 */ /* 0x000fe400078ec0ff */
[----:B------:R-:W-:-:S03]  /*00d0*/  SGXT R4, R4, 0x1 ;  /* 0x000000010404781a */ /* 0x000fc60000000200 */
[----:B------:R-:W-:-:S04]  /*00e0*/  IMAD R5, R5, 0x400, R0 ;  /* 0x0000040005057824 */ /* 0x000fc800078e0200 */
[C---:B--2---:R-:W-:Y:S01]  /*00f0*/  IMAD.WIDE R2, R5.reuse, 0x4, R2 ;  /* 0x0000000405027825 */ /* 0x044fe200078e0202 */
[----:B------:R-:W-:Y:S02]  /*0100*/  LEA.HI R4, R4, R5, RZ, 0x6 ;  /* 0x0000000504047211 */ /* 0x000fe400078f30ff */
[----:B------:R-:W-:Y:S02]  /*0110*/  ISETP.GE.AND P1, PT, R5, 0x10c2400, PT ;  /* 0x010c24000500780c */ /* 0x000fe40003f26270 */
[----:B------:R-:W-:-:S05]  /*0120*/  LOP3.LUT R4, R4, 0xffffffc0, RZ, 0xc0, !PT ;  /* 0xffffffc004047812 */ /* 0x000fca00078ec0ff */
[C---:B------:R-:W-:Y:S02]  /*0130*/  IMAD.IADD R7, R5.reuse, 0x1, -R4 ;  /* 0x0000000105077824 */ /* 0x040fe400078e0a04 */
[----:B------:R-:W-:Y:S02]  /*0140*/  VIADD R5, R5, 0x200 ;  /* 0x0000020005057836 */ /* 0x000fe40000000000 */
[----:B----4-:R-:W-:Y:S02]  /*0150*/  IMAD.WIDE R20, R7, 0x4, R20 ;  /* 0x0000000407147825 */ /* 0x010fe400078e0214 */
[----:B------:R-:W2:Y:S01]  /*0160*/  @!P1 LDG.E.128 R12, desc[UR4][R2.64] ;  /* 0x00000004020c9981 */ /* 0x000ea2000c1e1d00 */
[----:B------:R-:W-:-:S03]  /*0170*/  ISETP.GE.AND P0, PT, R5, 0x10c2400, PT ;  /* 0x010c24000500780c */ /* 0x000fc60003f06270 */
[----:B------:R-:W2:Y:S01]  /*0180*/  @!P1 LDG.E.EL.128 R16, desc[UR4][R20.64] ;  /* 0x0000000414109981 */ /* 0x000ea2000c2e1d00 */
[----:B------:R-:W-:Y:S02]  /*0190*/  CS2R R4, SRZ ;  /* 0x0000000000047805 */ /* 0x000fe4000001ff00 */
[----:B------:R-:W-:Y:S02]  /*01a0*/  CS2R R6, SRZ ;  /* 0x0000000000067805 */ /* 0x000fe4000001ff00 */
[----:B------:R-:W-:Y:S02]  /*01b0*/  CS2R R8, SRZ ;  /* 0x0000000000087805 */ /* 0x000fe4000001ff00 */
[----:B------:R-:W-:-:S03]  /*01c0*/  CS2R R10, SRZ ;  /* 0x00000000000a7805 */ /* 0x000fc6000001ff00 */
[----:B------:R-:W3:Y:S04]  /*01d0*/  @!P0 LDG.E.EL.128 R4, desc[UR4][R20.64] ;  /* 0x0000000414048981 */ /* 0x000ee8000c2e1d00 */
[----:B------:R-:W3:Y:S01]  /*01e0*/  @!P0 LDG.E.128 R8, desc[UR4][R2.64+0x800] ;  /* 0x0008000402088981 */ /* 0x000ee2000c1e1d00 */
[----:B--2---:R-:W-:Y:S01]  /*01f0*/  FSETP.GEU.AND P5, PT, R12, -R16, PT ;  /* 0x800000100c00720b */ /* 0x004fe20003fae000 */
[----:B------:R-:W-:Y:S01]  /*0200*/  FADD R12, R16, R12 ;  /* 0x0000000c100c7221 */ /* 0x000fe20000000000 */
[----:B------:R-:W-:Y:S01]  /*0210*/  FSETP.GEU.AND P4, PT, R13, -R17, PT ;  /* 0x800000110d00720b */ /* 0x000fe20003f8e000 */
[----:B------:R-:W-:Y:S01]  /*0220*/  FADD R13, R17, R13 ;  /* 0x0000000d110d7221 */ /* 0x000fe20000000000 */
[----:B------:R-:W-:Y:S01]  /*0230*/  FSETP.GEU.AND P3, PT, R14, -R18, PT ;  /* 0x800000120e00720b */ /* 0x000fe20003f6e000 */
[----:B------:R-:W-:Y:S01]  /*0240*/  FADD R14, R18, R14 ;  /* 0x0000000e120e7221 */ /* 0x000fe20000000000 */
[----:B------:R-:W-:Y:S01]  /*0250*/  FADD R0, R19, R15 ;  /* 0x0000000f13007221 */ /* 0x000fe20000000000 */
[----:B------:R-:W-:-:S02]  /*0260*/  FSETP.GEU.AND P2, PT, R15, -R19, PT ;  /* 0x800000130f00720b */ /* 0x000fc40003f4e000 */
[----:B------:R-:W-:Y:S02]  /*0270*/  SEL R12, R12, RZ, P5 ;  /* 0x000000ff0c0c7207 */ /* 0x000fe40002800000 */
[----:B------:R-:W-:Y:S02]  /*0280*/  SEL R13, R13, RZ, P4 ;  /* 0x000000ff0d0d7207 */ /* 0x000fe40002000000 */
[----:B------:R-:W-:Y:S02]  /*0290*/  SEL R14, R14, RZ, P3 ;  /* 0x000000ff0e0e7207 */ /* 0x000fe40001800000 */
[----:B------:R-:W-:Y:S01]  /*02a0*/  SEL R15, R0, RZ, P2 ;  /* 0x000000ff000f7207 */ /* 0x000fe20001000000 */
[----:B---3--:R-:W-:Y:S01]  /*02b0*/  FADD R0, R7, R11 ;  /* 0x0000000b07007221 */ /* 0x008fe20000000000 */
[----:B------:R-:W-:Y:S01]  /*02c0*/  FSETP.GEU.AND P4, PT, R8, -R4, PT ;  /* 0x800000040800720b */ /* 0x000fe20003f8e000 */
[----:B------:R-:W-:Y:S01]  /*02d0*/  FADD R4, R4, R8 ;  /* 0x0000000804047221 */ /* 0x000fe20000000000 */
[----:B------:R-:W-:Y:S01]  /*02e0*/  FSETP.GEU.AND P3, PT, R9, -R5, PT ;  /* 0x800000050900720b */ /* 0x000fe20003f6e000 */
[----:B------:R1:W-:Y:S01]  /*02f0*/  @!P1 STG.E.128 desc[UR4][R2.64], R12 ;  /* 0x0000000c02009986 */ /* 0x0003e2000c101d04 */
        /* <DEDUP_REMOVED lines=8> */
[----:B------:R-:W-:Y:S06]  /*0380*/  @P0 EXIT ;  /* 0x000000000000094d */ /* 0x000fec0003800000 */
[----:B------:R-:W-:Y:S01]  /*0390*/  STG.E.128 desc[UR4][R2.64+0x800], R4 ;  /* 0x0008000402007986 */ /* 0x000fe2000c101d04 */
[----:B------:R-:W-:Y:S05]  /*03a0*/  EXIT ;  /* 0x000000000000794d */ /* 0x000fea0003800000 */
.L_x_0:
[----:B------:R-:W-:-:S00]  /*03b0*/  BRA `(.L_x_0) ;  /* 0xfffffffc00fc7947 */ /* 0x000fc0000383ffff */
[----:B------:R-:W-:-:S00]  /*03c0*/  NOP ;  /* 0x0000000000007918 */ /* 0x000fc00000000000 */
        /* <DEDUP_REMOVED lines=11> */
.L_x_1:


//--------------------- .nv.constant0.triton_poi_fused_convolution_relu_9 --------------------------
	.section	.nv.constant0.triton_poi_fused_convolution_relu_9,"a",@progbits
	.sectionflags	@""
	.align	4
.nv.constant0.triton_poi_fused_convolution_relu_9:
	.zero		548
